	.headerflags	@"EF_CUDA_TEXMODE_UNIFIED EF_CUDA_64BIT_ADDRESS EF_CUDA_ACCELERATORS EF_CUDA_SM90 EF_CUDA_VIRTUAL_SM(EF_CUDA_SM90)"
	.elftype	@"ET_EXEC"


//--------------------- .nv.info                  --------------------------
	.section	.nv.info,"",@"SHT_CUDA_INFO"
	.align	4


	//----- nvinfo : EIATTR_REGCOUNT
	.align		4
        /*0000*/ 	.byte	0x04, 0x2f
        /*0002*/ 	.short	(.L_3 - .L_2)
	.align		4
.L_2:
        /*0004*/ 	.word	index@(triton_poi_fused__native_batch_norm_legit_no_training_convolution_relu_32)
        /*0008*/ 	.word	0x00000016


	//----- nvinfo : EIATTR_MIN_STACK_SIZE
	.align		4
.L_3:
        /*000c*/ 	.byte	0x04, 0x12
        /*000e*/ 	.short	(.L_5 - .L_4)
	.align		4
.L_4:
        /*0010*/ 	.word	index@(triton_poi_fused__native_batch_norm_legit_no_training_convolution_relu_32)
        /*0014*/ 	.word	0x00000000


	//----- nvinfo : EIATTR_FRAME_SIZE
	.align		4
.L_5:
        /*0018*/ 	.byte	0x04, 0x11
        /*001a*/ 	.short	(.L_7 - .L_6)
	.align		4
.L_6:
        /*001c*/ 	.word	index@(triton_poi_fused__native_batch_norm_legit_no_training_convolution_relu_32)
        /*0020*/ 	.word	0x00000000


	//----- nvinfo : EIATTR_MIN_STACK_SIZE
	.align		4
.L_7:
        /*0024*/ 	.byte	0x04, 0x12
        /*0026*/ 	.short	(.L_9 - .L_8)
	.align		4
.L_8:
        /*0028*/ 	.word	index@(triton_poi_fused__native_batch_norm_legit_no_training_convolution_relu_32)
        /*002c*/ 	.word	0x00000000
.L_9:


//--------------------- .nv.info.triton_poi_fused__native_batch_norm_legit_no_training_convolution_relu_32 --------------------------
	.section	.nv.info.triton_poi_fused__native_batch_norm_legit_no_training_convolution_relu_32,"",@"SHT_CUDA_INFO"
	.sectionflags	@""
	.align	4


	//----- nvinfo : EIATTR_CUDA_API_VERSION
	.align		4
        /*0000*/ 	.byte	0x04, 0x37
        /*0002*/ 	.short	(.L_11 - .L_10)
.L_10:
        /*0004*/ 	.word	0x0000007c


	//----- nvinfo : EIATTR_KPARAM_INFO
	.align		4
.L_11:
        /*0008*/ 	.byte	0x04, 0x17
        /*000a*/ 	.short	(.L_13 - .L_12)
.L_12:
        /*000c*/ 	.word	0x00000000
        /*0010*/ 	.short	0x0007
        /*0012*/ 	.short	0x0038
        /*0014*/ 	.byte	0x00, 0xf0, 0x11, 0x00


	//----- nvinfo : EIATTR_KPARAM_INFO
	.align		4
.L_13:
        /*0018*/ 	.byte	0x04, 0x17
        /*001a*/ 	.short	(.L_15 - .L_14)
.L_14:
        /*001c*/ 	.word	0x00000000
        /*0020*/ 	.short	0x0006
        /*0022*/ 	.short	0x0030
        /*0024*/ 	.byte	0x00, 0xf4, 0x21, 0x00


	//----- nvinfo : EIATTR_KPARAM_INFO
	.align		4
.L_15:
        /*0028*/ 	.byte	0x04, 0x17
        /*002a*/ 	.short	(.L_17 - .L_16)
.L_16:
        /*002c*/ 	.word	0x00000000
        /*0030*/ 	.short	0x0005
        /*0032*/ 	.short	0x0028
        /*0034*/ 	.byte	0x00, 0xf4, 0x21, 0x00


	//----- nvinfo : EIATTR_KPARAM_INFO
	.align		4
.L_17:
        /*0038*/ 	.byte	0x04, 0x17
        /*003a*/ 	.short	(.L_19 - .L_18)
.L_18:
        /*003c*/ 	.word	0x00000000
        /*0040*/ 	.short	0x0004
        /*0042*/ 	.short	0x0020
        /*0044*/ 	.byte	0x00, 0xf4, 0x21, 0x00


	//----- nvinfo : EIATTR_KPARAM_INFO
	.align		4
.L_19:
        /*0048*/ 	.byte	0x04, 0x17
        /*004a*/ 	.short	(.L_21 - .L_20)
.L_20:
        /*004c*/ 	.word	0x00000000
        /*0050*/ 	.short	0x0003
        /*0052*/ 	.short	0x0018
        /*0054*/ 	.byte	0x00, 0xf4, 0x21, 0x00


	//----- nvinfo : EIATTR_KPARAM_INFO
	.align		4
.L_21:
        /*0058*/ 	.byte	0x04, 0x17
        /*005a*/ 	.short	(.L_23 - .L_22)
.L_22:
        /*005c*/ 	.word	0x00000000
        /*0060*/ 	.short	0x0002
        /*0062*/ 	.short	0x0010
        /*0064*/ 	.byte	0x00, 0xf4, 0x21, 0x00


	//----- nvinfo : EIATTR_KPARAM_INFO
	.align		4
.L_23:
        /*0068*/ 	.byte	0x04, 0x17
        /*006a*/ 	.short	(.L_25 - .L_24)
.L_24:
        /*006c*/ 	.word	0x00000000
        /*0070*/ 	.short	0x0001
        /*0072*/ 	.short	0x0008
        /*0074*/ 	.byte	0x00, 0xf4, 0x21, 0x00


	//----- nvinfo : EIATTR_KPARAM_INFO
	.align		4
.L_25:
        /*0078*/ 	.byte	0x04, 0x17
        /*007a*/ 	.short	(.L_27 - .L_26)
.L_26:
        /*007c*/ 	.word	0x00000000
        /*0080*/ 	.short	0x0000
        /*0082*/ 	.short	0x0000
        /*0084*/ 	.byte	0x00, 0xf4, 0x21, 0x00


	//----- nvinfo : EIATTR_SPARSE_MMA_MASK
	.align		4
.L_27:
        /*0088*/ 	.byte	0x03, 0x50
        /*008a*/ 	.short	0x0000


	//----- nvinfo : EIATTR_MAXREG_COUNT
	.align		4
        /*008c*/ 	.byte	0x03, 0x1b
        /*008e*/ 	.short	0x00ff


	//----- nvinfo : EIATTR_EXIT_INSTR_OFFSETS
	.align		4
        /*0090*/ 	.byte	0x04, 0x1c
        /*0092*/ 	.short	(.L_29 - .L_28)


	//   ....[0]....
.L_28:
        /*0094*/ 	.word	0x000003c0


	//----- nvinfo : EIATTR_REQNTID
	.align		4
.L_29:
        /*0098*/ 	.byte	0x04, 0x10
        /*009a*/ 	.short	(.L_31 - .L_30)
.L_30:
        /*009c*/ 	.word	0x00000080
        /*00a0*/ 	.word	0x00000001
        /*00a4*/ 	.word	0x00000001


	//----- nvinfo : EIATTR_CBANK_PARAM_SIZE
	.align		4
.L_31:
        /*00a8*/ 	.byte	0x03, 0x19
        /*00aa*/ 	.short	0x003c


	//----- nvinfo : EIATTR_PARAM_CBANK
	.align		4
        /*00ac*/ 	.byte	0x04, 0x0a
        /*00ae*/ 	.short	(.L_33 - .L_32)
	.align		4
.L_32:
        /*00b0*/ 	.word	index@(.nv.constant0.triton_poi_fused__native_batch_norm_legit_no_training_convolution_relu_32)
        /*00b4*/ 	.short	0x0210
        /*00b6*/ 	.short	0x003c


	//----- nvinfo : EIATTR_SW_WAR
	.align		4
.L_33:
        /*00b8*/ 	.byte	0x04, 0x36
        /*00ba*/ 	.short	(.L_35 - .L_34)
.L_34:
        /*00bc*/ 	.word	0x00000008
.L_35:


//--------------------- .nv.callgraph             --------------------------
	.section	.nv.callgraph,"",@"SHT_CUDA_CALLGRAPH"
	.align	4
	.sectionentsize	8
	.align		4
        /*0000*/ 	.word	0x00000000
	.align		4
        /*0004*/ 	.word	0xffffffff
	.align		4
        /*0008*/ 	.word	0x00000000
	.align		4
        /*000c*/ 	.word	0xfffffffe
	.align		4
        /*0010*/ 	.word	0x00000000
	.align		4
        /*0014*/ 	.word	0xfffffffd
	.align		4
        /*0018*/ 	.word	0x00000000
	.align		4
        /*001c*/ 	.word	0xfffffffc


//--------------------- .nv.constant4             --------------------------
	.section	.nv.constant4,"a",@progbits
	.align	8
	.align		8
.nv.constant4:
        /*0000*/ 	.dword	_$_str
	.align		8
        /*0008*/ 	.dword	_$_str_$_2


//--------------------- .text.triton_poi_fused__native_batch_norm_legit_no_training_convolution_relu_32 --------------------------
	.section	.text.triton_poi_fused__native_batch_norm_legit_no_training_convolution_relu_32,"ax",@progbits
	.align	128
        .global         triton_poi_fused__native_batch_norm_legit_no_training_convolution_relu_32
        .type           triton_poi_fused__native_batch_norm_legit_no_training_convolution_relu_32,@function
        .size           triton_poi_fused__native_batch_norm_legit_no_training_convolution_relu_32,(.L_x_1 - triton_poi_fused__native_batch_norm_legit_no_training_convolution_relu_32)
        .other          triton_poi_fused__native_batch_norm_legit_no_training_convolution_relu_32,@"STO_CUDA_ENTRY STV_DEFAULT"
triton_poi_fused__native_batch_norm_legit_no_training_convolution_relu_32:
.text.triton_poi_fused__native_batch_norm_legit_no_training_convolution_relu_32:
[----:B------:R-:W-:Y:S01]  /*0000*/  LDC R1, c[0x0][0x28] ;  /* 0x00000a00ff017b82 */ /* 0x000fe20000000800 */
[----:B------:R-:W1:Y:S07]  /*0010*/  S2R R0, SR_TID.X ;  /* 0x0000000000007919 */ /* 0x000e6e0000002100 */
[----:B------:R-:W2:Y:S01]  /*0020*/  LDC.64 R14, c[0x0][0x228] ;  /* 0x00008a00ff0e7b82 */ /* 0x000ea20000000a00 */
[----:B------:R-:W-:Y:S01]  /*0030*/  ULDC.64 UR4, c[0x0][0x208] ;  /* 0x0000820000047ab9 */ /* 0x000fe20000000a00 */
[----:B------:R-:W3:Y:S06]  /*0040*/  S2R R5, SR_CTAID.X ;  /* 0x0000000000057919 */ /* 0x000eec0000002500 */
[----:B------:R-:W4:Y:S08]  /*0050*/  LDC.64 R10, c[0x0][0x218] ;  /* 0x00008600ff0a7b82 */ /* 0x000f300000000a00 */
[----:B------:R-:W5:Y:S08]  /*0060*/  LDC.64 R12, c[0x0][0x220] ;  /* 0x00008800ff0c7b82 */ /* 0x000f700000000a00 */
[----:B------:R-:W4:Y:S01]  /*0070*/  LDC.64 R16, c[0x0][0x230] ;  /* 0x00008c00ff107b82 */ /* 0x000f220000000a00 */
[----:B-1----:R-:W-:-:S02]  /*0080*/  SHF.L.U32 R0, R0, 0x1, RZ ;  /* 0x0000000100007819 */ /* 0x002fc400000006ff */
[----:B---3--:R-:W-:Y:S02]  /*0090*/  SHF.R.S32.HI R3, RZ, 0x17, R5 ;  /* 0x00000017ff037819 */ /* 0x008fe40000011405 */
[----:B------:R-:W-:Y:S02]  /*00a0*/  LOP3.LUT R0, R0, 0xfe, RZ, 0xc0, !PT ;  /* 0x000000fe00007812 */ /* 0x000fe400078ec0ff */
[----:B------:R-:W-:Y:S02]  /*00b0*/  SGXT R3, R3, 0x1 ;  /* 0x000000010303781a */ /* 0x000fe40000000200 */
[----:B------:R-:W-:Y:S02]  /*00c0*/  LEA R0, R5, R0, 0x8 ;  /* 0x0000000005007211 */ /* 0x000fe400078e40ff */
[----:B------:R-:W1:Y:S02]  /*00d0*/  LDC.64 R4, c[0x0][0x238] ;  /* 0x00008e00ff047b82 */ /* 0x000e640000000a00 */
[----:B------:R-:W-:-:S04]  /*00e0*/  LEA.HI R3, R3, R0, RZ, 0x6 ;  /* 0x0000000003037211 */ /* 0x000fc800078f30ff */
[--C-:B------:R-:W-:Y:S02]  /*00f0*/  SHF.R.S32.HI R2, RZ, 0x6, R3.reuse ;  /* 0x00000006ff027819 */ /* 0x100fe40000011403 */
[----:B------:R-:W-:-:S04]  /*0100*/  SHF.R.S32.HI R3, RZ, 0x1f, R3 ;  /* 0x0000001fff037819 */ /* 0x000fc80000011403 */
[----:B------:R-:W-:-:S04]  /*0110*/  LEA.HI R3, R3, R2, RZ, 0x8 ;  /* 0x0000000203037211 */ /* 0x000fc800078f40ff */
[----:B------:R-:W-:-:S04]  /*0120*/  LOP3.LUT R3, R3, 0xffffff00, RZ, 0xc0, !PT ;  /* 0xffffff0003037812 */ /* 0x000fc800078ec0ff */
[----:B------:R-:W-:Y:S02]  /*0130*/  IADD3 R19, R2, -R3, RZ ;  /* 0x8000000302137210 */ /* 0x000fe40007ffe0ff */
[----:B------:R-:W3:Y:S03]  /*0140*/  LDC.64 R2, c[0x0][0x210] ;  /* 0x00008400ff027b82 */ /* 0x000ee60000000a00 */
[----:B--2---:R-:W-:-:S05]  /*0150*/  IMAD.WIDE R14, R19, 0x4, R14 ;  /* 0x00000004130e7825 */ /* 0x004fca00078e020e */
[----:B------:R2:W2:Y:S01]  /*0160*/  LDG.E.EL R18, desc[UR4][R14.64] ;  /* 0x000000040e127981 */ /* 0x0004a2000c2e1900 */
[----:B----4-:R-:W-:-:S04]  /*0170*/  IMAD.WIDE R10, R19, 0x4, R10 ;  /* 0x00000004130a7825 */ /* 0x010fc800078e020a */
[----:B-----5:R-:W-:Y:S01]  /*0180*/  IMAD.WIDE R12, R19, 0x4, R12 ;  /* 0x00000004130c7825 */ /* 0x020fe200078e020c */
[----:B------:R4:W5:Y:S04]  /*0190*/  LDG.E.EL R8, desc[UR4][R10.64] ;  /* 0x000000040a087981 */ /* 0x000968000c2e1900 */
[----:B------:R-:W5:Y:S01]  /*01a0*/  LDG.E.EL R9, desc[UR4][R12.64] ;  /* 0x000000040c097981 */ /* 0x000f62000c2e1900 */
[----:B---3--:R-:W-:-:S05]  /*01b0*/  IMAD.WIDE R2, R0, 0x4, R2 ;  /* 0x0000000400027825 */ /* 0x008fca00078e0202 */
[----:B------:R-:W5:Y:S01]  /*01c0*/  LDG.E.64 R6, desc[UR4][R2.64] ;  /* 0x0000000402067981 */ /* 0x000f62000c1e1b00 */
[----:B0-2---:R-:W-:-:S04]  /*01d0*/  IMAD.WIDE R14, R19, 0x4, R16 ;  /* 0x00000004130e7825 */ /* 0x005fc800078e0210 */
[----:B-1----:R-:W-:Y:S02]  /*01e0*/  IMAD.WIDE R16, R19, 0x4, R4 ;  /* 0x0000000413107825 */ /* 0x002fe400078e0204 */
[----:B------:R-:W2:Y:S01]  /*01f0*/  LDG.E.EL R14, desc[UR4][R14.64] ;  /* 0x000000040e0e7981 */ /* 0x000ea2000c2e1900 */
[----:B----4-:R-:W-:Y:S01]  /*0200*/  HFMA2.MMA R10, -RZ, RZ, 1.625, 0 ;  /* 0x3e800000ff0a7435 */ /* 0x010fe200000001ff */
[----:B------:R-:W0:Y:S02]  /*0210*/  LDC.64 R4, c[0x0][0x240] ;  /* 0x00009000ff047b82 */ /* 0x000e240000000a00 */
[----:B------:R-:W2:Y:S01]  /*0220*/  LDG.E.EL R17, desc[UR4][R16.64] ;  /* 0x0000000410117981 */ /* 0x000ea2000c2e1900 */
[----:B0-----:R-:W-:-:S04]  /*0230*/  IMAD.WIDE R4, R0, 0x4, R4 ;  /* 0x0000000400047825 */ /* 0x001fc800078e0204 */
[----:B------:R-:W-:-:S04]  /*0240*/  FADD R18, R18, 9.9999997473787516356e-06 ;  /* 0x3727c5ac12127421 */ /* 0x000fc80000000000 */
[----:B------:R-:W0:Y:S02]  /*0250*/  MUFU.SQRT R19, R18 ;  /* 0x0000001200137308 */ /* 0x000e240000002000 */
[C---:B0-----:R-:W-:Y:S02]  /*0260*/  FSETP.GT.AND P0, PT, R19.reuse, 8.50705917302346158658e+37, PT ;  /* 0x7e8000001300780b */ /* 0x041fe40003f04000 */
[----:B------:R-:W-:-:S11]  /*0270*/  FSETP.GEU.AND P1, PT, R19, 1.175494350822287508e-38, PT ;  /* 0x008000001300780b */ /* 0x000fd60003f2e000 */
[----:B------:R-:W-:-:S04]  /*0280*/  @P0 FMUL R19, R19, 0.25 ;  /* 0x3e80000013130820 */ /* 0x000fc80000400000 */
[----:B------:R-:W-:-:S06]  /*0290*/  @!P1 FMUL R19, R19, 16777216 ;  /* 0x4b80000013139820 */ /* 0x000fcc0000400000 */
[----:B------:R-:W0:Y:S01]  /*02a0*/  MUFU.RCP R19, R19 ;  /* 0x0000001300137308 */ /* 0x000e220000001000 */
[----:B------:R-:W-:Y:S01]  /*02b0*/  FSEL R10, R10, 1, P0 ;  /* 0x3f8000000a0a7808 */ /* 0x000fe20000000000 */
[--C-:B-----5:R-:W-:Y:S01]  /*02c0*/  FADD R6, R6, R8.reuse ;  /* 0x0000000806067221 */ /* 0x120fe20000000000 */
[----:B------:R-:W-:-:S03]  /*02d0*/  FADD R7, R7, R8 ;  /* 0x0000000807077221 */ /* 0x000fc60000000000 */
[----:B------:R-:W-:Y:S01]  /*02e0*/  @!P1 FMUL R10, R10, 16777216 ;  /* 0x4b8000000a0a9820 */ /* 0x000fe20000400000 */
[C---:B------:R-:W-:Y:S01]  /*02f0*/  FADD R8, -R9.reuse, R6 ;  /* 0x0000000609087221 */ /* 0x040fe20000000100 */
[----:B------:R-:W-:Y:S02]  /*0300*/  FADD R9, -R9, R7 ;  /* 0x0000000709097221 */ /* 0x000fe40000000100 */
[----:B0-----:R-:W-:-:S04]  /*0310*/  FMUL R10, R19, R10 ;  /* 0x0000000a130a7220 */ /* 0x001fc80000400000 */
[-C--:B------:R-:W-:Y:S01]  /*0320*/  FMUL R8, R8, R10.reuse ;  /* 0x0000000a08087220 */ /* 0x080fe20000400000 */
[----:B------:R-:W-:-:S03]  /*0330*/  FMUL R10, R9, R10 ;  /* 0x0000000a090a7220 */ /* 0x000fc60000400000 */
[C-C-:B--2---:R-:W-:Y:S01]  /*0340*/  FFMA R8, R14.reuse, R8, R17.reuse ;  /* 0x000000080e087223 */ /* 0x144fe20000000011 */
[----:B------:R-:W-:-:S04]  /*0350*/  FFMA R10, R14, R10, R17 ;  /* 0x0000000a0e0a7223 */ /* 0x000fc80000000011 */
[----:B------:R-:W-:Y:S02]  /*0360*/  FSETP.GEU.AND P0, PT, R8, RZ, PT ;  /* 0x000000ff0800720b */ /* 0x000fe40003f0e000 */
[----:B------:R-:W-:Y:S02]  /*0370*/  FSETP.GEU.AND P1, PT, R10, RZ, PT ;  /* 0x000000ff0a00720b */ /* 0x000fe40003f2e000 */
[----:B------:R-:W-:Y:S02]  /*0380*/  FSEL R8, R8, RZ, P0 ;  /* 0x000000ff08087208 */ /* 0x000fe40000000000 */
[----:B------:R-:W-:Y:S01]  /*0390*/  FSEL R9, R10, RZ, P1 ;  /* 0x000000ff0a097208 */ /* 0x000fe20000800000 */
[----:B------:R-:W-:Y:S04]  /*03a0*/  STG.E.64 desc[UR4][R2.64], R6 ;  /* 0x0000000602007986 */ /* 0x000fe8000c101b04 */
[----:B------:R-:W-:Y:S01]  /*03b0*/  STG.E.64 desc[UR4][R4.64], R8 ;  /* 0x0000000804007986 */ /* 0x000fe2000c101b04 */
[----:B------:R-:W-:Y:S05]  /*03c0*/  EXIT ;  /* 0x000000000000794d */ /* 0x000fea0003800000 */
.L_x_0:
[----:B------:R-:W-:-:S00]  /*03d0*/  BRA `(.L_x_0) ;  /* 0xfffffffc00fc7947 */ /* 0x000fc0000383ffff */
[----:B------:R-:W-:-:S00]  /*03e0*/  NOP ;  /* 0x0000000000007918 */ /* 0x000fc00000000000 */
        /* <DEDUP_REMOVED lines=9> */
.L_x_1:


//--------------------- .nv.global.init           --------------------------
	.section	.nv.global.init,"aw",@progbits
.nv.global.init:
	.type		_$_str,@object
	.size		_$_str,(_$_str_$_2 - _$_str)
_$_str:
        /*0000*/ 	.byte	0x5f, 0x5f, 0x43, 0x55, 0x44, 0x41, 0x5f, 0x46, 0x54, 0x5a, 0x00
	.type		_$_str_$_2,@object
	.size		_$_str_$_2,(.L_1 - _$_str_$_2)
_$_str_$_2:
        /*000b*/ 	.byte	0x5f, 0x5f, 0x43, 0x55, 0x44, 0x41, 0x5f, 0x50, 0x52, 0x45, 0x43, 0x5f, 0x53, 0x51, 0x52, 0x54
        /*001b*/ 	.byte	0x00
.L_1:


//--------------------- .nv.constant0.triton_poi_fused__native_batch_norm_legit_no_training_convolution_relu_32 --------------------------
	.section	.nv.constant0.triton_poi_fused__native_batch_norm_legit_no_training_convolution_relu_32,"a",@progbits
	.sectionflags	@""
	.align	4
.nv.constant0.triton_poi_fused__native_batch_norm_legit_no_training_convolution_relu_32:
	.zero		588
